//
// Generated by NVIDIA NVVM Compiler
//
// Compiler Build ID: CL-36424714
// Cuda compilation tools, release 13.0, V13.0.88
// Based on NVVM 20.0.0
//

.version 9.0
.target sm_100
.address_size 64

	// .globl	_Z12vecAddKernelPKfS0_Pfi

.visible .entry _Z12vecAddKernelPKfS0_Pfi(
	.param .u64 .ptr .align 1 _Z12vecAddKernelPKfS0_Pfi_param_0,
	.param .u64 .ptr .align 1 _Z12vecAddKernelPKfS0_Pfi_param_1,
	.param .u64 .ptr .align 1 _Z12vecAddKernelPKfS0_Pfi_param_2,
	.param .u32 _Z12vecAddKernelPKfS0_Pfi_param_3
)
{
	.reg .pred 	%p<2>;
	.reg .b32 	%r<6>;
	.reg .b32 	%f<4>;
	.reg .b64 	%rd<11>;

	ld.param.u64 	%rd1, [_Z12vecAddKernelPKfS0_Pfi_param_0];
	ld.param.u64 	%rd2, [_Z12vecAddKernelPKfS0_Pfi_param_1];
	ld.param.u64 	%rd3, [_Z12vecAddKernelPKfS0_Pfi_param_2];
	ld.param.u32 	%r2, [_Z12vecAddKernelPKfS0_Pfi_param_3];
	mov.u32 	%r3, %ctaid.x;
	mov.u32 	%r4, %ntid.x;
	mov.u32 	%r5, %tid.x;
	mad.lo.s32 	%r1, %r3, %r4, %r5;
	setp.ge.s32 	%p1, %r1, %r2;
	@%p1 bra 	$L__BB0_2;
	cvta.to.global.u64 	%rd4, %rd1;
	cvta.to.global.u64 	%rd5, %rd2;
	cvta.to.global.u64 	%rd6, %rd3;
	mul.wide.s32 	%rd7, %r1, 4;
	add.s64 	%rd8, %rd4, %rd7;
	ld.global.f32 	%f1, [%rd8];
	add.s64 	%rd9, %rd5, %rd7;
	ld.global.f32 	%f2, [%rd9];
	sub.f32 	%f3, %f1, %f2;
	add.s64 	%rd10, %rd6, %rd7;
	st.global.f32 	[%rd10], %f3;
$L__BB0_2:
	ret;

}


// ===== COMPILED SASS (sm_100) =====

	.target	sm_100

	.elftype	@"ET_EXEC"


//--------------------- .note.nv.tkinfo           --------------------------
	.section	.note.nv.tkinfo,"",@"SHT_NOTE"
	.sectionflags	@"SHF_NOTE_NV_TKINFO"
	.tkinfo
        /*0018*/ 	.word	0x00000002
        /*0030*/ 	.string	""
        /*0030*/ 	.string	"ptxas"
        /*0030*/ 	.string	"Cuda compilation tools, release 13.0, V13.0.88"
        /*0030*/ 	.string	"Build cuda_13.0.r13.0/compiler.36424714_0"
        /*0030*/ 	.string	"-arch sm_100 -m 64 "



//--------------------- .note.nv.cuinfo           --------------------------
	.section	.note.nv.cuinfo,"",@"SHT_NOTE"
	.sectionflags	@"SHF_NOTE_NV_CUINFO"
        /*0018*/ 	.short	0x0002
        /*001a*/ 	.short	0x0064
        /*001c*/ 	.short	0x0082
	.zero		2


//--------------------- .nv.info                  --------------------------
	.section	.nv.info,"",@"SHT_CUDA_INFO"
	.align	4


	//----- nvinfo : EIATTR_REGCOUNT
	.align		4
        /*0000*/ 	.byte	0x04, 0x2f
        /*0002*/ 	.short	(.L_1 - .L_0)
	.align		4
.L_0:
        /*0004*/ 	.word	index@(_Z12vecAddKernelPKfS0_Pfi)
        /*0008*/ 	.word	0x0000000c


	//----- nvinfo : EIATTR_FRAME_SIZE
	.align		4
.L_1:
        /*000c*/ 	.byte	0x04, 0x11
        /*000e*/ 	.short	(.L_3 - .L_2)
	.align		4
.L_2:
        /*0010*/ 	.word	index@(_Z12vecAddKernelPKfS0_Pfi)
        /*0014*/ 	.word	0x00000000


	//----- nvinfo : EIATTR_MIN_STACK_SIZE
	.align		4
.L_3:
        /*0018*/ 	.byte	0x04, 0x12
        /*001a*/ 	.short	(.L_5 - .L_4)
	.align		4
.L_4:
        /*001c*/ 	.word	index@(_Z12vecAddKernelPKfS0_Pfi)
        /*0020*/ 	.word	0x00000000
.L_5:


//--------------------- .nv.compat                --------------------------
	.section	.nv.compat,"",@"SHT_CUDA_COMPAT_INFO"
	.align	4
        /*0000*/ 	.byte	0x02, 0x09, 0x00, 0x00, 0x02, 0x02, 0x01, 0x00, 0x02, 0x05, 0x05, 0x00, 0x03, 0x07, 0x01, 0x01
        /*0010*/ 	.byte	0x02, 0x03, 0x00, 0x00, 0x02, 0x06, 0x01, 0x00, 0x04, 0x0b, 0x08, 0x00, 0x09, 0x00, 0x00, 0x00
        /*0020*/ 	.byte	0x00, 0x00, 0x00, 0x00


//--------------------- .nv.info._Z12vecAddKernelPKfS0_Pfi --------------------------
	.section	.nv.info._Z12vecAddKernelPKfS0_Pfi,"",@"SHT_CUDA_INFO"
	.sectionflags	@""
	.align	4


	//----- nvinfo : EIATTR_CUDA_API_VERSION
	.align		4
        /*0000*/ 	.byte	0x04, 0x37
        /*0002*/ 	.short	(.L_7 - .L_6)
.L_6:
        /*0004*/ 	.word	0x00000082


	//----- nvinfo : EIATTR_KPARAM_INFO
	.align		4
.L_7:
        /*0008*/ 	.byte	0x04, 0x17
        /*000a*/ 	.short	(.L_9 - .L_8)
.L_8:
        /*000c*/ 	.word	0x00000000
        /*0010*/ 	.short	0x0003
        /*0012*/ 	.short	0x0018
        /*0014*/ 	.byte	0x00, 0xf0, 0x11, 0x00


	//----- nvinfo : EIATTR_KPARAM_INFO
	.align		4
.L_9:
        /*0018*/ 	.byte	0x04, 0x17
        /*001a*/ 	.short	(.L_11 - .L_10)
.L_10:
        /*001c*/ 	.word	0x00000000
        /*0020*/ 	.short	0x0002
        /*0022*/ 	.short	0x0010
        /*0024*/ 	.byte	0x00, 0xf5, 0x21, 0x00


	//----- nvinfo : EIATTR_KPARAM_INFO
	.align		4
.L_11:
        /*0028*/ 	.byte	0x04, 0x17
        /*002a*/ 	.short	(.L_13 - .L_12)
.L_12:
        /*002c*/ 	.word	0x00000000
        /*0030*/ 	.short	0x0001
        /*0032*/ 	.short	0x0008
        /*0034*/ 	.byte	0x00, 0xf5, 0x21, 0x00


	//----- nvinfo : EIATTR_KPARAM_INFO
	.align		4
.L_13:
        /*0038*/ 	.byte	0x04, 0x17
        /*003a*/ 	.short	(.L_15 - .L_14)
.L_14:
        /*003c*/ 	.word	0x00000000
        /*0040*/ 	.short	0x0000
        /*0042*/ 	.short	0x0000
        /*0044*/ 	.byte	0x00, 0xf5, 0x21, 0x00


	//----- nvinfo : EIATTR_SPARSE_MMA_MASK
	.align		4
.L_15:
        /*0048*/ 	.byte	0x03, 0x50
        /*004a*/ 	.short	0x0000


	//----- nvinfo : EIATTR_MAXREG_COUNT
	.align		4
        /*004c*/ 	.byte	0x03, 0x1b
        /*004e*/ 	.short	0x00ff


	//----- nvinfo : EIATTR_MERCURY_ISA_VERSION
	.align		4
        /*0050*/ 	.byte	0x03, 0x5f
        /*0052*/ 	.short	0x0101


	//----- nvinfo : EIATTR_VRC_CTA_INIT_COUNT
	.align		4
        /*0054*/ 	.byte	0x02, 0x4a
	.zero		1
	.zero		1


	//----- nvinfo : EIATTR_EXIT_INSTR_OFFSETS
	.align		4
        /*0058*/ 	.byte	0x04, 0x1c
        /*005a*/ 	.short	(.L_17 - .L_16)


	//   ....[0]....
.L_16:
        /*005c*/ 	.word	0x00000070


	//   ....[1]....
        /*0060*/ 	.word	0x00000130


	//----- nvinfo : EIATTR_CBANK_PARAM_SIZE
	.align		4
.L_17:
        /*0064*/ 	.byte	0x03, 0x19
        /*0066*/ 	.short	0x001c


	//----- nvinfo : EIATTR_PARAM_CBANK
	.align		4
        /*0068*/ 	.byte	0x04, 0x0a
        /*006a*/ 	.short	(.L_19 - .L_18)
	.align		4
.L_18:
        /*006c*/ 	.word	index@(.nv.constant0._Z12vecAddKernelPKfS0_Pfi)
        /*0070*/ 	.short	0x0380
        /*0072*/ 	.short	0x001c


	//----- nvinfo : EIATTR_SW_WAR
	.align		4
.L_19:
        /*0074*/ 	.byte	0x04, 0x36
        /*0076*/ 	.short	(.L_21 - .L_20)
.L_20:
        /*0078*/ 	.word	0x00000008
.L_21:


//--------------------- .nv.callgraph             --------------------------
	.section	.nv.callgraph,"",@"SHT_CUDA_CALLGRAPH"
	.align	4
	.sectionentsize	8
	.align		4
        /*0000*/ 	.word	0x00000000
	.align		4
        /*0004*/ 	.word	0xffffffff
	.align		4
        /*0008*/ 	.word	0x00000000
	.align		4
        /*000c*/ 	.word	0xfffffffe
	.align		4
        /*0010*/ 	.word	0x00000000
	.align		4
        /*0014*/ 	.word	0xfffffffd
	.align		4
        /*0018*/ 	.word	0x00000000
	.align		4
        /*001c*/ 	.word	0xfffffffc


//--------------------- .text._Z12vecAddKernelPKfS0_Pfi --------------------------
	.section	.text._Z12vecAddKernelPKfS0_Pfi,"ax",@progbits
	.align	128
        .global         _Z12vecAddKernelPKfS0_Pfi
        .type           _Z12vecAddKernelPKfS0_Pfi,@function
        .size           _Z12vecAddKernelPKfS0_Pfi,(.L_x_1 - _Z12vecAddKernelPKfS0_Pfi)
        .other          _Z12vecAddKernelPKfS0_Pfi,@"STO_CUDA_ENTRY STV_DEFAULT"
_Z12vecAddKernelPKfS0_Pfi:
.text._Z12vecAddKernelPKfS0_Pfi:
[----:B------:R-:W-:Y:S01]  /*0000*/  LDC R1, c[0x0][0x37c] ;  /* 0x0000df00ff017b82 */ /* 0x000fe20000000800 */
[----:B------:R-:W0:Y:S07]  /*0010*/  S2R R0, SR_TID.X ;  /* 0x0000000000007919 */ /* 0x000e2e0000002100 */
[----:B------:R-:W0:Y:S01]  /*0020*/  S2UR UR4, SR_CTAID.X ;  /* 0x00000000000479c3 */ /* 0x000e220000002500 */
[----:B------:R-:W1:Y:S07]  /*0030*/  LDCU UR5, c[0x0][0x398] ;  /* 0x00007300ff0577ac */ /* 0x000e6e0008000800 */
[----:B------:R-:W0:Y:S02]  /*0040*/  LDC R9, c[0x0][0x360] ;  /* 0x0000d800ff097b82 */ /* 0x000e240000000800 */
[----:B0-----:R-:W-:-:S05]  /*0050*/  IMAD R9, R9, UR4, R0 ;  /* 0x0000000409097c24 */ /* 0x001fca000f8e0200 */
[----:B-1----:R-:W-:-:S13]  /*0060*/  ISETP.GE.AND P0, PT, R9, UR5, PT ;  /* 0x0000000509007c0c */ /* 0x002fda000bf06270 */
[----:B------:R-:W-:Y:S05]  /*0070*/  @P0 EXIT ;  /* 0x000000000000094d */ /* 0x000fea0003800000 */
[----:B------:R-:W0:Y:S01]  /*0080*/  LDC.64 R2, c[0x0][0x380] ;  /* 0x0000e000ff027b82 */ /* 0x000e220000000a00 */
[----:B------:R-:W1:Y:S07]  /*0090*/  LDCU.64 UR4, c[0x0][0x358] ;  /* 0x00006b00ff0477ac */ /* 0x000e6e0008000a00 */
[----:B------:R-:W2:Y:S08]  /*00a0*/  LDC.64 R4, c[0x0][0x388] ;  /* 0x0000e200ff047b82 */ /* 0x000eb00000000a00 */
[----:B------:R-:W3:Y:S01]  /*00b0*/  LDC.64 R6, c[0x0][0x390] ;  /* 0x0000e400ff067b82 */ /* 0x000ee20000000a00 */
[----:B0-----:R-:W-:-:S06]  /*00c0*/  IMAD.WIDE R2, R9, 0x4, R2 ;  /* 0x0000000409027825 */ /* 0x001fcc00078e0202 */
[----:B-1----:R-:W4:Y:S01]  /*00d0*/  LDG.E R2, desc[UR4][R2.64] ;  /* 0x0000000402027981 */ /* 0x002f22000c1e1900 */
[----:B--2---:R-:W-:-:S06]  /*00e0*/  IMAD.WIDE R4, R9, 0x4, R4 ;  /* 0x0000000409047825 */ /* 0x004fcc00078e0204 */
[----:B------:R-:W4:Y:S01]  /*00f0*/  LDG.E R5, desc[UR4][R4.64] ;  /* 0x0000000404057981 */ /* 0x000f22000c1e1900 */
[----:B---3--:R-:W-:-:S04]  /*0100*/  IMAD.WIDE R6, R9, 0x4, R6 ;  /* 0x0000000409067825 */ /* 0x008fc800078e0206 */
[----:B----4-:R-:W-:-:S05]  /*0110*/  FADD R9, R2, -R5 ;  /* 0x8000000502097221 */ /* 0x010fca0000000000 */
[----:B------:R-:W-:Y:S01]  /*0120*/  STG.E desc[UR4][R6.64], R9 ;  /* 0x0000000906007986 */ /* 0x000fe2000c101904 */
[----:B------:R-:W-:Y:S05]  /*0130*/  EXIT ;  /* 0x000000000000794d */ /* 0x000fea0003800000 */
.L_x_0:
[----:B------:R-:W-:-:S00]  /*0140*/  BRA `(.L_x_0) ;  /* 0xfffffffc00fc7947 */ /* 0x000fc0000383ffff */
[----:B------:R-:W-:-:S00]  /*0150*/  NOP ;  /* 0x0000000000007918 */ /* 0x000fc00000000000 */
        /* <DEDUP_REMOVED lines=10> */
.L_x_1:


//--------------------- .nv.shared.reserved.0     --------------------------
	.section	.nv.shared.reserved.0,"aw",@nobits
	.weak		__nv_reservedSMEM_offset_0_alias
	.size		__nv_reservedSMEM_offset_0_alias, 0, 64
	.other		__nv_reservedSMEM_offset_0_alias,@"STO_CUDA_RESERVED_SHARED STV_DEFAULT"
__nv_reservedSMEM_offset_0_alias:
	.zero		0
	.zero		64


//--------------------- .nv.constant0._Z12vecAddKernelPKfS0_Pfi --------------------------
	.section	.nv.constant0._Z12vecAddKernelPKfS0_Pfi,"a",@progbits
	.sectionflags	@""
	.align	4
.nv.constant0._Z12vecAddKernelPKfS0_Pfi:
	.zero		924


//--------------------- SYMBOLS --------------------------

	.type		.nv.reservedSmem.offset0,@object
	.size		.nv.reservedSmem.offset0,0x4
